//
// Generated by NVIDIA NVVM Compiler
//
// Compiler Build ID: CL-36424714
// Cuda compilation tools, release 13.0, V13.0.88
// Based on NVVM 20.0.0
//

.version 9.0
.target sm_100
.address_size 64

	// .globl	constantMemoryKernel
.const .align 4 .b8 constantMemoryData[400];

.visible .entry constantMemoryKernel(
	.param .u64 .ptr .align 1 constantMemoryKernel_param_0,
	.param .u32 constantMemoryKernel_param_1
)
{
	.reg .pred 	%p<4>;
	.reg .b32 	%r<6>;
	.reg .b32 	%f<2>;
	.reg .b64 	%rd<7>;

	ld.param.u64 	%rd1, [constantMemoryKernel_param_0];
	ld.param.u32 	%r2, [constantMemoryKernel_param_1];
	mov.u32 	%r3, %ctaid.x;
	mov.u32 	%r4, %ntid.x;
	mov.u32 	%r5, %tid.x;
	mad.lo.s32 	%r1, %r3, %r4, %r5;
	setp.ge.s32 	%p1, %r1, %r2;
	setp.gt.s32 	%p2, %r1, 99;
	or.pred  	%p3, %p2, %p1;
	@%p3 bra 	$L__BB0_2;
	cvta.to.global.u64 	%rd2, %rd1;
	mul.wide.s32 	%rd3, %r1, 4;
	mov.u64 	%rd4, constantMemoryData;
	add.s64 	%rd5, %rd4, %rd3;
	ld.const.f32 	%f1, [%rd5];
	add.s64 	%rd6, %rd2, %rd3;
	st.global.f32 	[%rd6], %f1;
$L__BB0_2:
	ret;

}


// ===== COMPILED SASS (sm_100) =====

	.target	sm_100

	.elftype	@"ET_EXEC"


//--------------------- .note.nv.tkinfo           --------------------------
	.section	.note.nv.tkinfo,"",@"SHT_NOTE"
	.sectionflags	@"SHF_NOTE_NV_TKINFO"
	.tkinfo
        /*0018*/ 	.word	0x00000002
        /*0030*/ 	.string	""
        /*0030*/ 	.string	"ptxas"
        /*0030*/ 	.string	"Cuda compilation tools, release 13.0, V13.0.88"
        /*0030*/ 	.string	"Build cuda_13.0.r13.0/compiler.36424714_0"
        /*0030*/ 	.string	"-arch sm_100 -m 64 "



//--------------------- .note.nv.cuinfo           --------------------------
	.section	.note.nv.cuinfo,"",@"SHT_NOTE"
	.sectionflags	@"SHF_NOTE_NV_CUINFO"
        /*0018*/ 	.short	0x0002
        /*001a*/ 	.short	0x0064
        /*001c*/ 	.short	0x0082
	.zero		2


//--------------------- .nv.info                  --------------------------
	.section	.nv.info,"",@"SHT_CUDA_INFO"
	.align	4


	//----- nvinfo : EIATTR_REGCOUNT
	.align		4
        /*0000*/ 	.byte	0x04, 0x2f
        /*0002*/ 	.short	(.L_2 - .L_1)
	.align		4
.L_1:
        /*0004*/ 	.word	index@(constantMemoryKernel)
        /*0008*/ 	.word	0x00000008


	//----- nvinfo : EIATTR_FRAME_SIZE
	.align		4
.L_2:
        /*000c*/ 	.byte	0x04, 0x11
        /*000e*/ 	.short	(.L_4 - .L_3)
	.align		4
.L_3:
        /*0010*/ 	.word	index@(constantMemoryKernel)
        /*0014*/ 	.word	0x00000000


	//----- nvinfo : EIATTR_MIN_STACK_SIZE
	.align		4
.L_4:
        /*0018*/ 	.byte	0x04, 0x12
        /*001a*/ 	.short	(.L_6 - .L_5)
	.align		4
.L_5:
        /*001c*/ 	.word	index@(constantMemoryKernel)
        /*0020*/ 	.word	0x00000000
.L_6:


//--------------------- .nv.compat                --------------------------
	.section	.nv.compat,"",@"SHT_CUDA_COMPAT_INFO"
	.align	4
        /*0000*/ 	.byte	0x02, 0x09, 0x00, 0x00, 0x02, 0x02, 0x01, 0x00, 0x02, 0x05, 0x05, 0x00, 0x03, 0x07, 0x01, 0x01
        /*0010*/ 	.byte	0x02, 0x03, 0x00, 0x00, 0x02, 0x06, 0x01, 0x00, 0x04, 0x0b, 0x08, 0x00, 0x09, 0x00, 0x00, 0x00
        /*0020*/ 	.byte	0x00, 0x00, 0x00, 0x00


//--------------------- .nv.info.constantMemoryKernel --------------------------
	.section	.nv.info.constantMemoryKernel,"",@"SHT_CUDA_INFO"
	.sectionflags	@""
	.align	4


	//----- nvinfo : EIATTR_CUDA_API_VERSION
	.align		4
        /*0000*/ 	.byte	0x04, 0x37
        /*0002*/ 	.short	(.L_8 - .L_7)
.L_7:
        /*0004*/ 	.word	0x00000082


	//----- nvinfo : EIATTR_KPARAM_INFO
	.align		4
.L_8:
        /*0008*/ 	.byte	0x04, 0x17
        /*000a*/ 	.short	(.L_10 - .L_9)
.L_9:
        /*000c*/ 	.word	0x00000000
        /*0010*/ 	.short	0x0001
        /*0012*/ 	.short	0x0008
        /*0014*/ 	.byte	0x00, 0xf0, 0x11, 0x00


	//----- nvinfo : EIATTR_KPARAM_INFO
	.align		4
.L_10:
        /*0018*/ 	.byte	0x04, 0x17
        /*001a*/ 	.short	(.L_12 - .L_11)
.L_11:
        /*001c*/ 	.word	0x00000000
        /*0020*/ 	.short	0x0000
        /*0022*/ 	.short	0x0000
        /*0024*/ 	.byte	0x00, 0xf5, 0x21, 0x00


	//----- nvinfo : EIATTR_SPARSE_MMA_MASK
	.align		4
.L_12:
        /*0028*/ 	.byte	0x03, 0x50
        /*002a*/ 	.short	0x0000


	//----- nvinfo : EIATTR_MAXREG_COUNT
	.align		4
        /*002c*/ 	.byte	0x03, 0x1b
        /*002e*/ 	.short	0x00ff


	//----- nvinfo : EIATTR_MERCURY_ISA_VERSION
	.align		4
        /*0030*/ 	.byte	0x03, 0x5f
        /*0032*/ 	.short	0x0101


	//----- nvinfo : EIATTR_VRC_CTA_INIT_COUNT
	.align		4
        /*0034*/ 	.byte	0x02, 0x4a
	.zero		1
	.zero		1


	//----- nvinfo : EIATTR_EXIT_INSTR_OFFSETS
	.align		4
        /*0038*/ 	.byte	0x04, 0x1c
        /*003a*/ 	.short	(.L_14 - .L_13)


	//   ....[0]....
.L_13:
        /*003c*/ 	.word	0x00000080


	//   ....[1]....
        /*0040*/ 	.word	0x00000110


	//----- nvinfo : EIATTR_CBANK_PARAM_SIZE
	.align		4
.L_14:
        /*0044*/ 	.byte	0x03, 0x19
        /*0046*/ 	.short	0x000c


	//----- nvinfo : EIATTR_PARAM_CBANK
	.align		4
        /*0048*/ 	.byte	0x04, 0x0a
        /*004a*/ 	.short	(.L_16 - .L_15)
	.align		4
.L_15:
        /*004c*/ 	.word	index@(.nv.constant0.constantMemoryKernel)
        /*0050*/ 	.short	0x0380
        /*0052*/ 	.short	0x000c


	//----- nvinfo : EIATTR_SW_WAR
	.align		4
.L_16:
        /*0054*/ 	.byte	0x04, 0x36
        /*0056*/ 	.short	(.L_18 - .L_17)
.L_17:
        /*0058*/ 	.word	0x00000008
.L_18:


//--------------------- .nv.callgraph             --------------------------
	.section	.nv.callgraph,"",@"SHT_CUDA_CALLGRAPH"
	.align	4
	.sectionentsize	8
	.align		4
        /*0000*/ 	.word	0x00000000
	.align		4
        /*0004*/ 	.word	0xffffffff
	.align		4
        /*0008*/ 	.word	0x00000000
	.align		4
        /*000c*/ 	.word	0xfffffffe
	.align		4
        /*0010*/ 	.word	0x00000000
	.align		4
        /*0014*/ 	.word	0xfffffffd
	.align		4
        /*0018*/ 	.word	0x00000000
	.align		4
        /*001c*/ 	.word	0xfffffffc


//--------------------- .nv.constant3             --------------------------
	.section	.nv.constant3,"a",@progbits
	.align	4
.nv.constant3:
	.type		constantMemoryData,@object
	.size		constantMemoryData,(.L_0 - constantMemoryData)
constantMemoryData:
	.zero		400
.L_0:


//--------------------- .text.constantMemoryKernel --------------------------
	.section	.text.constantMemoryKernel,"ax",@progbits
	.align	128
        .global         constantMemoryKernel
        .type           constantMemoryKernel,@function
        .size           constantMemoryKernel,(.L_x_1 - constantMemoryKernel)
        .other          constantMemoryKernel,@"STO_CUDA_ENTRY STV_DEFAULT"
constantMemoryKernel:
.text.constantMemoryKernel:
[----:B------:R-:W-:Y:S01]  /*0000*/  LDC R1, c[0x0][0x37c] ;  /* 0x0000df00ff017b82 */ /* 0x000fe20000000800 */
[----:B------:R-:W0:Y:S07]  /*0010*/  S2R R3, SR_TID.X ;  /* 0x0000000000037919 */ /* 0x000e2e0000002100 */
[----:B------:R-:W0:Y:S01]  /*0020*/  S2UR UR4, SR_CTAID.X ;  /* 0x00000000000479c3 */ /* 0x000e220000002500 */
[----:B------:R-:W1:Y:S07]  /*0030*/  LDCU UR5, c[0x0][0x388] ;  /* 0x00007100ff0577ac */ /* 0x000e6e0008000800 */
[----:B------:R-:W0:Y:S02]  /*0040*/  LDC R2, c[0x0][0x360] ;  /* 0x0000d800ff027b82 */ /* 0x000e240000000800 */
[----:B0-----:R-:W-:-:S05]  /*0050*/  IMAD R2, R2, UR4, R3 ;  /* 0x0000000402027c24 */ /* 0x001fca000f8e0203 */
[----:B-1----:R-:W-:-:S04]  /*0060*/  ISETP.GE.AND P0, PT, R2, UR5, PT ;  /* 0x0000000502007c0c */ /* 0x002fc8000bf06270 */
[----:B------:R-:W-:-:S13]  /*0070*/  ISETP.GT.OR P0, PT, R2, 0x63, P0 ;  /* 0x000000630200780c */ /* 0x000fda0000704670 */
[----:B------:R-:W-:Y:S05]  /*0080*/  @P0 EXIT ;  /* 0x000000000000094d */ /* 0x000fea0003800000 */
[----:B------:R-:W-:Y:S01]  /*0090*/  IMAD.WIDE R2, R2, 0x4, RZ ;  /* 0x0000000402027825 */ /* 0x000fe200078e02ff */
[----:B------:R-:W0:Y:S03]  /*00a0*/  LDCU.64 UR6, c[0x0][0x380] ;  /* 0x00007000ff0677ac */ /* 0x000e260008000a00 */
[----:B------:R-:W-:Y:S01]  /*00b0*/  IMAD.MOV.U32 R0, RZ, RZ, R2 ;  /* 0x000000ffff007224 */ /* 0x000fe200078e0002 */
[----:B------:R-:W1:Y:S03]  /*00c0*/  LDCU.64 UR4, c[0x0][0x358] ;  /* 0x00006b00ff0477ac */ /* 0x000e660008000a00 */
[----:B------:R-:W1:Y:S01]  /*00d0*/  LDC R5, c[0x3][R0] ;  /* 0x00c0000000057b82 */ /* 0x000e620000000800 */
[----:B0-----:R-:W-:-:S04]  /*00e0*/  IADD3 R2, P0, PT, R2, UR6, RZ ;  /* 0x0000000602027c10 */ /* 0x001fc8000ff1e0ff */
[----:B------:R-:W-:-:S05]  /*00f0*/  IADD3.X R3, PT, PT, R3, UR7, RZ, P0, !PT ;  /* 0x0000000703037c10 */ /* 0x000fca00087fe4ff */
[----:B-1----:R-:W-:Y:S01]  /*0100*/  STG.E desc[UR4][R2.64], R5 ;  /* 0x0000000502007986 */ /* 0x002fe2000c101904 */
[----:B------:R-:W-:Y:S05]  /*0110*/  EXIT ;  /* 0x000000000000794d */ /* 0x000fea0003800000 */
.L_x_0:
[----:B------:R-:W-:-:S00]  /*0120*/  BRA `(.L_x_0) ;  /* 0xfffffffc00fc7947 */ /* 0x000fc0000383ffff */
[----:B------:R-:W-:-:S00]  /*0130*/  NOP ;  /* 0x0000000000007918 */ /* 0x000fc00000000000 */
        /* <DEDUP_REMOVED lines=12> */
.L_x_1:


//--------------------- .nv.shared.reserved.0     --------------------------
	.section	.nv.shared.reserved.0,"aw",@nobits
	.weak		__nv_reservedSMEM_offset_0_alias
	.size		__nv_reservedSMEM_offset_0_alias, 0, 64
	.other		__nv_reservedSMEM_offset_0_alias,@"STO_CUDA_RESERVED_SHARED STV_DEFAULT"
__nv_reservedSMEM_offset_0_alias:
	.zero		0
	.zero		64


//--------------------- .nv.constant0.constantMemoryKernel --------------------------
	.section	.nv.constant0.constantMemoryKernel,"a",@progbits
	.sectionflags	@""
	.align	4
.nv.constant0.constantMemoryKernel:
	.zero		908


//--------------------- SYMBOLS --------------------------

	.type		.nv.reservedSmem.offset0,@object
	.size		.nv.reservedSmem.offset0,0x4
